//
// Generated by NVIDIA NVVM Compiler
//
// Compiler Build ID: CL-36424714
// Cuda compilation tools, release 13.0, V13.0.88
// Based on NVVM 20.0.0
//

.version 9.0
.target sm_100
.address_size 64

	// .globl	_Z9reduce_piPf
.extern .shared .align 16 .b8 sdata[];

.visible .entry _Z9reduce_piPf(
	.param .u64 .ptr .align 1 _Z9reduce_piPf_param_0
)
{
	.reg .pred 	%p<7>;
	.reg .b32 	%r<16>;
	.reg .b32 	%f<51>;
	.reg .b64 	%rd<20>;

	ld.param.u64 	%rd4, [_Z9reduce_piPf_param_0];
	mov.u32 	%r1, %tid.x;
	mov.u32 	%r2, %ctaid.x;
	mov.u32 	%r15, %ntid.x;
	mul.wide.u32 	%rd5, %r2, %r15;
	cvt.u64.u32 	%rd6, %r1;
	add.s64 	%rd7, %rd5, %rd6;
	mul.lo.s64 	%rd8, %rd7, 2000;
	or.b64  	%rd19, %rd8, 15;
	mov.f32 	%f50, 0f00000000;
	mov.b32 	%r14, 0;
$L__BB0_1:
	add.s64 	%rd9, %rd19, -14;
	cvt.rn.f32.u64 	%f4, %rd9;
	rcp.rn.f32 	%f5, %f4;
	add.f32 	%f6, %f50, %f5;
	add.s64 	%rd10, %rd19, -12;
	cvt.rn.f32.u64 	%f7, %rd10;
	mov.f32 	%f8, 0fBF800000;
	div.rn.f32 	%f9, %f8, %f7;
	add.f32 	%f10, %f6, %f9;
	add.s64 	%rd11, %rd19, -10;
	cvt.rn.f32.u64 	%f11, %rd11;
	rcp.rn.f32 	%f12, %f11;
	add.f32 	%f13, %f10, %f12;
	add.s64 	%rd12, %rd19, -8;
	cvt.rn.f32.u64 	%f14, %rd12;
	div.rn.f32 	%f15, %f8, %f14;
	add.f32 	%f16, %f13, %f15;
	add.s64 	%rd13, %rd19, -6;
	cvt.rn.f32.u64 	%f17, %rd13;
	rcp.rn.f32 	%f18, %f17;
	add.f32 	%f19, %f16, %f18;
	add.s64 	%rd14, %rd19, -4;
	cvt.rn.f32.u64 	%f20, %rd14;
	div.rn.f32 	%f21, %f8, %f20;
	add.f32 	%f22, %f19, %f21;
	add.s64 	%rd15, %rd19, -2;
	cvt.rn.f32.u64 	%f23, %rd15;
	rcp.rn.f32 	%f24, %f23;
	add.f32 	%f25, %f22, %f24;
	cvt.rn.f32.u64 	%f26, %rd19;
	div.rn.f32 	%f27, %f8, %f26;
	add.f32 	%f50, %f25, %f27;
	add.s32 	%r14, %r14, 8;
	add.s64 	%rd19, %rd19, 16;
	setp.ne.s32 	%p1, %r14, 1000;
	@%p1 bra 	$L__BB0_1;
	shl.b32 	%r10, %r1, 2;
	mov.u32 	%r11, sdata;
	add.s32 	%r6, %r11, %r10;
	st.shared.f32 	[%r6], %f50;
	bar.sync 	0;
	setp.lt.u32 	%p2, %r15, 66;
	@%p2 bra 	$L__BB0_6;
$L__BB0_3:
	shr.u32 	%r8, %r15, 1;
	setp.ge.u32 	%p3, %r1, %r8;
	@%p3 bra 	$L__BB0_5;
	shl.b32 	%r12, %r8, 2;
	add.s32 	%r13, %r6, %r12;
	ld.shared.f32 	%f28, [%r13];
	ld.shared.f32 	%f29, [%r6];
	add.f32 	%f30, %f28, %f29;
	st.shared.f32 	[%r6], %f30;
$L__BB0_5:
	bar.sync 	0;
	setp.gt.u32 	%p4, %r15, 131;
	mov.u32 	%r15, %r8;
	@%p4 bra 	$L__BB0_3;
$L__BB0_6:
	setp.gt.u32 	%p5, %r1, 31;
	@%p5 bra 	$L__BB0_9;
	ld.volatile.shared.f32 	%f31, [%r6+128];
	ld.volatile.shared.f32 	%f32, [%r6];
	add.f32 	%f33, %f31, %f32;
	st.volatile.shared.f32 	[%r6], %f33;
	ld.volatile.shared.f32 	%f34, [%r6+64];
	ld.volatile.shared.f32 	%f35, [%r6];
	add.f32 	%f36, %f34, %f35;
	st.volatile.shared.f32 	[%r6], %f36;
	ld.volatile.shared.f32 	%f37, [%r6+32];
	ld.volatile.shared.f32 	%f38, [%r6];
	add.f32 	%f39, %f37, %f38;
	st.volatile.shared.f32 	[%r6], %f39;
	ld.volatile.shared.f32 	%f40, [%r6+16];
	ld.volatile.shared.f32 	%f41, [%r6];
	add.f32 	%f42, %f40, %f41;
	st.volatile.shared.f32 	[%r6], %f42;
	ld.volatile.shared.f32 	%f43, [%r6+8];
	ld.volatile.shared.f32 	%f44, [%r6];
	add.f32 	%f45, %f43, %f44;
	st.volatile.shared.f32 	[%r6], %f45;
	ld.volatile.shared.f32 	%f46, [%r6+4];
	ld.volatile.shared.f32 	%f47, [%r6];
	add.f32 	%f48, %f46, %f47;
	st.volatile.shared.f32 	[%r6], %f48;
	setp.ne.s32 	%p6, %r1, 0;
	@%p6 bra 	$L__BB0_9;
	ld.shared.f32 	%f49, [sdata];
	cvta.to.global.u64 	%rd16, %rd4;
	mul.wide.u32 	%rd17, %r2, 4;
	add.s64 	%rd18, %rd16, %rd17;
	st.global.f32 	[%rd18], %f49;
$L__BB0_9:
	ret;

}


// ===== COMPILED SASS (sm_100) =====

	.target	sm_100

	.elftype	@"ET_EXEC"


//--------------------- .note.nv.tkinfo           --------------------------
	.section	.note.nv.tkinfo,"",@"SHT_NOTE"
	.sectionflags	@"SHF_NOTE_NV_TKINFO"
	.tkinfo
        /*0018*/ 	.word	0x00000002
        /*0030*/ 	.string	""
        /*0030*/ 	.string	"ptxas"
        /*0030*/ 	.string	"Cuda compilation tools, release 13.0, V13.0.88"
        /*0030*/ 	.string	"Build cuda_13.0.r13.0/compiler.36424714_0"
        /*0030*/ 	.string	"-arch sm_100 -m 64 "



//--------------------- .note.nv.cuinfo           --------------------------
	.section	.note.nv.cuinfo,"",@"SHT_NOTE"
	.sectionflags	@"SHF_NOTE_NV_CUINFO"
        /*0018*/ 	.short	0x0002
        /*001a*/ 	.short	0x0064
        /*001c*/ 	.short	0x0082
	.zero		2


//--------------------- .nv.info                  --------------------------
	.section	.nv.info,"",@"SHT_CUDA_INFO"
	.align	4


	//----- nvinfo : EIATTR_REGCOUNT
	.align		4
        /*0000*/ 	.byte	0x04, 0x2f
        /*0002*/ 	.short	(.L_1 - .L_0)
	.align		4
.L_0:
        /*0004*/ 	.word	index@(_Z9reduce_piPf)
        /*0008*/ 	.word	0x00000016


	//----- nvinfo : EIATTR_FRAME_SIZE
	.align		4
.L_1:
        /*000c*/ 	.byte	0x04, 0x11
        /*000e*/ 	.short	(.L_3 - .L_2)
	.align		4
.L_2:
        /*0010*/ 	.word	index@($__internal_1_$__cuda_sm3x_div_rn_noftz_f32_slowpath)
        /*0014*/ 	.word	0x00000000


	//----- nvinfo : EIATTR_FRAME_SIZE
	.align		4
.L_3:
        /*0018*/ 	.byte	0x04, 0x11
        /*001a*/ 	.short	(.L_5 - .L_4)
	.align		4
.L_4:
        /*001c*/ 	.word	index@($__internal_0_$__cuda_sm20_rcp_rn_f32_slowpath)
        /*0020*/ 	.word	0x00000000


	//----- nvinfo : EIATTR_FRAME_SIZE
	.align		4
.L_5:
        /*0024*/ 	.byte	0x04, 0x11
        /*0026*/ 	.short	(.L_7 - .L_6)
	.align		4
.L_6:
        /*0028*/ 	.word	index@(_Z9reduce_piPf)
        /*002c*/ 	.word	0x00000000


	//----- nvinfo : EIATTR_MIN_STACK_SIZE
	.align		4
.L_7:
        /*0030*/ 	.byte	0x04, 0x12
        /*0032*/ 	.short	(.L_9 - .L_8)
	.align		4
.L_8:
        /*0034*/ 	.word	index@(_Z9reduce_piPf)
        /*0038*/ 	.word	0x00000000
.L_9:


//--------------------- .nv.compat                --------------------------
	.section	.nv.compat,"",@"SHT_CUDA_COMPAT_INFO"
	.align	4
        /*0000*/ 	.byte	0x02, 0x09, 0x00, 0x00, 0x02, 0x02, 0x01, 0x00, 0x02, 0x05, 0x05, 0x00, 0x03, 0x07, 0x01, 0x01
        /*0010*/ 	.byte	0x02, 0x03, 0x00, 0x00, 0x02, 0x06, 0x01, 0x00, 0x04, 0x0b, 0x08, 0x00, 0x01, 0x00, 0x00, 0x00
        /*0020*/ 	.byte	0x00, 0x00, 0x00, 0x00


//--------------------- .nv.info._Z9reduce_piPf   --------------------------
	.section	.nv.info._Z9reduce_piPf,"",@"SHT_CUDA_INFO"
	.sectionflags	@""
	.align	4


	//----- nvinfo : EIATTR_CUDA_API_VERSION
	.align		4
        /*0000*/ 	.byte	0x04, 0x37
        /*0002*/ 	.short	(.L_11 - .L_10)
.L_10:
        /*0004*/ 	.word	0x00000082


	//----- nvinfo : EIATTR_KPARAM_INFO
	.align		4
.L_11:
        /*0008*/ 	.byte	0x04, 0x17
        /*000a*/ 	.short	(.L_13 - .L_12)
.L_12:
        /*000c*/ 	.word	0x00000000
        /*0010*/ 	.short	0x0000
        /*0012*/ 	.short	0x0000
        /*0014*/ 	.byte	0x00, 0xf5, 0x21, 0x00


	//----- nvinfo : EIATTR_SPARSE_MMA_MASK
	.align		4
.L_13:
        /*0018*/ 	.byte	0x03, 0x50
        /*001a*/ 	.short	0x0000


	//----- nvinfo : EIATTR_MAXREG_COUNT
	.align		4
        /*001c*/ 	.byte	0x03, 0x1b
        /*001e*/ 	.short	0x00ff


	//----- nvinfo : EIATTR_NUM_BARRIERS
	.align		4
        /*0020*/ 	.byte	0x02, 0x4c
        /*0022*/ 	.byte	0x01
	.zero		1


	//----- nvinfo : EIATTR_MERCURY_ISA_VERSION
	.align		4
        /*0024*/ 	.byte	0x03, 0x5f
        /*0026*/ 	.short	0x0101


	//----- nvinfo : EIATTR_VRC_CTA_INIT_COUNT
	.align		4
        /*0028*/ 	.byte	0x02, 0x4a
	.zero		1
	.zero		1


	//----- nvinfo : EIATTR_EXIT_INSTR_OFFSETS
	.align		4
        /*002c*/ 	.byte	0x04, 0x1c
        /*002e*/ 	.short	(.L_15 - .L_14)


	//   ....[0]....
.L_14:
        /*0030*/ 	.word	0x00000b90


	//   ....[1]....
        /*0034*/ 	.word	0x00000d30


	//   ....[2]....
        /*0038*/ 	.word	0x00000dc0


	//----- nvinfo : EIATTR_CRS_STACK_SIZE
	.align		4
.L_15:
        /*003c*/ 	.byte	0x04, 0x1e
        /*003e*/ 	.short	(.L_17 - .L_16)
.L_16:
        /*0040*/ 	.word	0x00000000


	//----- nvinfo : EIATTR_CBANK_PARAM_SIZE
	.align		4
.L_17:
        /*0044*/ 	.byte	0x03, 0x19
        /*0046*/ 	.short	0x0008


	//----- nvinfo : EIATTR_PARAM_CBANK
	.align		4
        /*0048*/ 	.byte	0x04, 0x0a
        /*004a*/ 	.short	(.L_19 - .L_18)
	.align		4
.L_18:
        /*004c*/ 	.word	index@(.nv.constant0._Z9reduce_piPf)
        /*0050*/ 	.short	0x0380
        /*0052*/ 	.short	0x0008


	//----- nvinfo : EIATTR_SW_WAR
	.align		4
.L_19:
        /*0054*/ 	.byte	0x04, 0x36
        /*0056*/ 	.short	(.L_21 - .L_20)
.L_20:
        /*0058*/ 	.word	0x00000008
.L_21:


//--------------------- .nv.callgraph             --------------------------
	.section	.nv.callgraph,"",@"SHT_CUDA_CALLGRAPH"
	.align	4
	.sectionentsize	8
	.align		4
        /*0000*/ 	.word	0x00000000
	.align		4
        /*0004*/ 	.word	0xffffffff
	.align		4
        /*0008*/ 	.word	0x00000000
	.align		4
        /*000c*/ 	.word	0xfffffffe
	.align		4
        /*0010*/ 	.word	0x00000000
	.align		4
        /*0014*/ 	.word	0xfffffffd
	.align		4
        /*0018*/ 	.word	0x00000000
	.align		4
        /*001c*/ 	.word	0xfffffffc


//--------------------- .text._Z9reduce_piPf      --------------------------
	.section	.text._Z9reduce_piPf,"ax",@progbits
	.align	128
        .global         _Z9reduce_piPf
        .type           _Z9reduce_piPf,@function
        .size           _Z9reduce_piPf,(.L_x_40 - _Z9reduce_piPf)
        .other          _Z9reduce_piPf,@"STO_CUDA_ENTRY STV_DEFAULT"
_Z9reduce_piPf:
.text._Z9reduce_piPf:
[----:B------:R-:W-:Y:S01]  /*0000*/  LDC R1, c[0x0][0x37c] ;  /* 0x0000df00ff017b82 */ /* 0x000fe20000000800 */
[----:B------:R-:W0:Y:S01]  /*0010*/  S2R R7, SR_CTAID.X ;  /* 0x0000000000077919 */ /* 0x000e220000002500 */
[----:B------:R-:W1:Y:S01]  /*0020*/  LDCU UR4, c[0x0][0x360] ;  /* 0x00006c00ff0477ac */ /* 0x000e620008000800 */
[----:B------:R-:W-:Y:S01]  /*0030*/  IMAD.MOV.U32 R5, RZ, RZ, RZ ;  /* 0x000000ffff057224 */ /* 0x000fe200078e00ff */
[----:B------:R-:W0:Y:S01]  /*0040*/  S2R R4, SR_TID.X ;  /* 0x0000000000047919 */ /* 0x000e220000002100 */
[----:B-1----:R-:W-:Y:S02]  /*0050*/  IMAD.U32 R6, RZ, RZ, UR4 ;  /* 0x00000004ff067e24 */ /* 0x002fe4000f8e00ff */
[----:B0-----:R-:W-:Y:S01]  /*0060*/  IMAD.WIDE.U32 R2, R7, UR4, R4 ;  /* 0x0000000407027c25 */ /* 0x001fe2000f8e0004 */
[----:B------:R-:W-:-:S03]  /*0070*/  UMOV UR4, URZ ;  /* 0x000000ff00047c82 */ /* 0x000fc60008000000 */
[----:B------:R-:W-:Y:S02]  /*0080*/  IMAD R11, R3, 0x7d0, RZ ;  /* 0x000007d0030b7824 */ /* 0x000fe400078e02ff */
[----:B------:R-:W-:-:S04]  /*0090*/  IMAD.WIDE.U32 R8, R2, 0x7d0, RZ ;  /* 0x000007d002087825 */ /* 0x000fc800078e00ff */
[----:B------:R-:W-:Y:S01]  /*00a0*/  IMAD.MOV.U32 R3, RZ, RZ, RZ ;  /* 0x000000ffff037224 */ /* 0x000fe200078e00ff */
[----:B------:R-:W-:Y:S01]  /*00b0*/  LOP3.LUT R8, R8, 0xf, RZ, 0xfc, !PT ;  /* 0x0000000f08087812 */ /* 0x000fe200078efcff */
[----:B------:R-:W-:-:S07]  /*00c0*/  IMAD.IADD R9, R9, 0x1, R11 ;  /* 0x0000000109097824 */ /* 0x000fce00078e020b */
.L_x_20:
[----:B------:R-:W-:Y:S01]  /*00d0*/  IADD3 R10, P0, PT, R8, -0xe, RZ ;  /* 0xfffffff2080a7810 */ /* 0x000fe20007f1e0ff */
[----:B------:R-:W-:Y:S01]  /*00e0*/  UIADD3 UR4, UPT, UPT, UR4, 0x8, URZ ;  /* 0x0000000804047890 */ /* 0x000fe2000fffe0ff */
[----:B------:R-:W-:Y:S02]  /*00f0*/  BSSY.RECONVERGENT B0, `(.L_x_0) ;  /* 0x0000010000007945 */ /* 0x000fe40003800200 */
[----:B------:R-:W-:Y:S01]  /*0100*/  IADD3.X R11, PT, PT, R9, -0x1, RZ, P0, !PT ;  /* 0xffffffff090b7810 */ /* 0x000fe200007fe4ff */
[----:B------:R-:W-:-:S03]  /*0110*/  UISETP.NE.AND UP0, UPT, UR4, 0x3e8, UPT ;  /* 0x000003e80400788c */ /* 0x000fc6000bf05270 */
[----:B------:R-:W0:Y:S02]  /*0120*/  I2F.U64 R13, R10 ;  /* 0x0000000a000d7312 */ /* 0x000e240000301000 */
[----:B0-----:R-:W-:-:S04]  /*0130*/  IADD3 R0, PT, PT, R13, 0x1800000, RZ ;  /* 0x018000000d007810 */ /* 0x001fc80007ffe0ff */
[----:B------:R-:W-:-:S04]  /*0140*/  LOP3.LUT R0, R0, 0x7f800000, RZ, 0xc0, !PT ;  /* 0x7f80000000007812 */ /* 0x000fc800078ec0ff */
[----:B------:R-:W-:-:S13]  /*0150*/  ISETP.GT.U32.AND P0, PT, R0, 0x1ffffff, PT ;  /* 0x01ffffff0000780c */ /* 0x000fda0003f04070 */
[----:B------:R-:W-:Y:S05]  /*0160*/  @P0 BRA `(.L_x_1) ;  /* 0x0000000000100947 */ /* 0x000fea0003800000 */
[----:B------:R-:W-:Y:S01]  /*0170*/  IMAD.MOV.U32 R0, RZ, RZ, R13 ;  /* 0x000000ffff007224 */ /* 0x000fe200078e000d */
[----:B------:R-:W-:-:S07]  /*0180*/  MOV R12, 0x1a0 ;  /* 0x000001a0000c7802 */ /* 0x000fce0000000f00 */
[----:B------:R-:W-:Y:S05]  /*0190*/  CALL.REL.NOINC `($__internal_0_$__cuda_sm20_rcp_rn_f32_slowpath) ;  /* 0x0000000c000c7944 */ /* 0x000fea0003c00000 */
[----:B------:R-:W-:Y:S05]  /*01a0*/  BRA `(.L_x_2) ;  /* 0x0000000000107947 */ /* 0x000fea0003800000 */
.L_x_1:
[----:B------:R-:W0:Y:S02]  /*01b0*/  MUFU.RCP R2, R13 ;  /* 0x0000000d00027308 */ /* 0x000e240000001000 */
[----:B0-----:R-:W-:-:S04]  /*01c0*/  FFMA R0, R13, R2, -1 ;  /* 0xbf8000000d007423 */ /* 0x001fc80000000002 */
[----:B------:R-:W-:-:S04]  /*01d0*/  FADD.FTZ R11, -R0, -RZ ;  /* 0x800000ff000b7221 */ /* 0x000fc80000010100 */
[----:B------:R-:W-:-:S07]  /*01e0*/  FFMA R2, R2, R11, R2 ;  /* 0x0000000b02027223 */ /* 0x000fce0000000002 */
.L_x_2:
[----:B------:R-:W-:Y:S05]  /*01f0*/  BSYNC.RECONVERGENT B0 ;  /* 0x0000000000007941 */ /* 0x000fea0003800200 */
.L_x_0:
[----:B------:R-:W-:Y:S01]  /*0200*/  IADD3 R10, P0, PT, R8, -0xc, RZ ;  /* 0xfffffff4080a7810 */ /* 0x000fe20007f1e0ff */
[----:B------:R-:W-:Y:S01]  /*0210*/  UMOV UR5, 0x3f800000 ;  /* 0x3f80000000057882 */ /* 0x000fe20000000000 */
[----:B------:R-:W-:Y:S01]  /*0220*/  BSSY.RECONVERGENT B0, `(.L_x_3) ;  /* 0x0000011000007945 */ /* 0x000fe20003800200 */
[----:B------:R-:W-:Y:S01]  /*0230*/  IMAD.U32 R14, RZ, RZ, UR5 ;  /* 0x00000005ff0e7e24 */ /* 0x000fe2000f8e00ff */
[----:B------:R-:W-:Y:S01]  /*0240*/  IADD3.X R11, PT, PT, R9, -0x1, RZ, P0, !PT ;  /* 0xffffffff090b7810 */ /* 0x000fe200007fe4ff */
[----:B------:R-:W-:-:S05]  /*0250*/  FADD R2, R2, R3 ;  /* 0x0000000302027221 */ /* 0x000fca0000000000 */
[----:B------:R0:W1:Y:S02]  /*0260*/  I2F.U64 R11, R10 ;  /* 0x0000000a000b7312 */ /* 0x0000640000301000 */
[----:B0-----:R-:W-:-:S06]  /*0270*/  IMAD.MOV.U32 R10, RZ, RZ, -0x40800000 ;  /* 0xbf800000ff0a7424 */ /* 0x001fcc00078e00ff */
[----:B-1----:R-:W0:Y:S08]  /*0280*/  MUFU.RCP R0, R11 ;  /* 0x0000000b00007308 */ /* 0x002e300000001000 */
[----:B------:R-:W1:Y:S01]  /*0290*/  FCHK P0, -R14, R11 ;  /* 0x0000000b0e007302 */ /* 0x000e620000000100 */
[----:B0-----:R-:W-:-:S04]  /*02a0*/  FFMA R13, -R11, R0, 1 ;  /* 0x3f8000000b0d7423 */ /* 0x001fc80000000100 */
[----:B------:R-:W-:-:S04]  /*02b0*/  FFMA R0, R0, R13, R0 ;  /* 0x0000000d00007223 */ /* 0x000fc80000000000 */
[----:B------:R-:W-:-:S04]  /*02c0*/  FFMA R13, R0, -1, RZ ;  /* 0xbf800000000d7823 */ /* 0x000fc800000000ff */
[----:B------:R-:W-:-:S04]  /*02d0*/  FFMA R12, -R11, R13, -1 ;  /* 0xbf8000000b0c7423 */ /* 0x000fc8000000010d */
[----:B------:R-:W-:Y:S01]  /*02e0*/  FFMA R3, R0, R12, R13 ;  /* 0x0000000c00037223 */ /* 0x000fe2000000000d */
[----:B-1----:R-:W-:Y:S06]  /*02f0*/  @!P0 BRA `(.L_x_4) ;  /* 0x00000000000c8947 */ /* 0x002fec0003800000 */
[----:B------:R-:W-:Y:S01]  /*0300*/  IMAD.MOV.U32 R3, RZ, RZ, R11 ;  /* 0x000000ffff037224 */ /* 0x000fe200078e000b */
[----:B------:R-:W-:-:S07]  /*0310*/  MOV R12, 0x330 ;  /* 0x00000330000c7802 */ /* 0x000fce0000000f00 */
[----:B------:R-:W-:Y:S05]  /*0320*/  CALL.REL.NOINC `($__internal_1_$__cuda_sm3x_div_rn_noftz_f32_slowpath) ;  /* 0x0000000c007c7944 */ /* 0x000fea0003c00000 */
.L_x_4:
[----:B------:R-:W-:Y:S05]  /*0330*/  BSYNC.RECONVERGENT B0 ;  /* 0x0000000000007941 */ /* 0x000fea0003800200 */
.L_x_3:
[----:B------:R-:W-:Y:S01]  /*0340*/  IADD3 R12, P0, PT, R8, -0xa, RZ ;  /* 0xfffffff6080c7810 */ /* 0x000fe20007f1e0ff */
[----:B------:R-:W-:Y:S01]  /*0350*/  BSSY.RECONVERGENT B0, `(.L_x_5) ;  /* 0x0000010000007945 */ /* 0x000fe20003800200 */
[----:B------:R-:W-:Y:S02]  /*0360*/  FADD R3, R2, R3 ;  /* 0x0000000302037221 */ /* 0x000fe40000000000 */
[----:B------:R-:W-:-:S06]  /*0370*/  IADD3.X R13, PT, PT, R9, -0x1, RZ, P0, !PT ;  /* 0xffffffff090d7810 */ /* 0x000fcc00007fe4ff */
        /* <DEDUP_REMOVED lines=9> */
.L_x_6:
[----:B------:R-:W0:Y:S02]  /*0410*/  MUFU.RCP R2, R13 ;  /* 0x0000000d00027308 */ /* 0x000e240000001000 */
[----:B0-----:R-:W-:-:S04]  /*0420*/  FFMA R0, R13, R2, -1 ;  /* 0xbf8000000d007423 */ /* 0x001fc80000000002 */
[----:B------:R-:W-:-:S04]  /*0430*/  FADD.FTZ R11, -R0, -RZ ;  /* 0x800000ff000b7221 */ /* 0x000fc80000010100 */
[----:B------:R-:W-:-:S07]  /*0440*/  FFMA R2, R2, R11, R2 ;  /* 0x0000000b02027223 */ /* 0x000fce0000000002 */
.L_x_7:
[----:B------:R-:W-:Y:S05]  /*0450*/  BSYNC.RECONVERGENT B0 ;  /* 0x0000000000007941 */ /* 0x000fea0003800200 */
.L_x_5:
[----:B------:R-:W-:Y:S01]  /*0460*/  IADD3 R12, P0, PT, R8, -0x8, RZ ;  /* 0xfffffff8080c7810 */ /* 0x000fe20007f1e0ff */
[----:B------:R-:W-:Y:S01]  /*0470*/  UMOV UR5, 0x3f800000 ;  /* 0x3f80000000057882 */ /* 0x000fe20000000000 */
[----:B------:R-:W-:Y:S01]  /*0480*/  BSSY.RECONVERGENT B0, `(.L_x_8) ;  /* 0x0000010000007945 */ /* 0x000fe20003800200 */
[----:B------:R-:W-:Y:S01]  /*0490*/  IMAD.U32 R15, RZ, RZ, UR5 ;  /* 0x00000005ff0f7e24 */ /* 0x000fe2000f8e00ff */
[----:B------:R-:W-:Y:S01]  /*04a0*/  IADD3.X R13, PT, PT, R9, -0x1, RZ, P0, !PT ;  /* 0xffffffff090d7810 */ /* 0x000fe200007fe4ff */
[----:B------:R-:W-:-:S03]  /*04b0*/  FADD R2, R3, R2 ;  /* 0x0000000203027221 */ /* 0x000fc60000000000 */
[----:B------:R-:W0:Y:S08]  /*04c0*/  I2F.U64 R12, R12 ;  /* 0x0000000c000c7312 */ /* 0x000e300000301000 */
[----:B0-----:R-:W0:Y:S08]  /*04d0*/  MUFU.RCP R0, R12 ;  /* 0x0000000c00007308 */ /* 0x001e300000001000 */
        /* <DEDUP_REMOVED lines=10> */
.L_x_9:
[----:B------:R-:W-:Y:S05]  /*0580*/  BSYNC.RECONVERGENT B0 ;  /* 0x0000000000007941 */ /* 0x000fea0003800200 */
.L_x_8:
[----:B------:R-:W-:Y:S01]  /*0590*/  IADD3 R12, P0, PT, R8, -0x6, RZ ;  /* 0xfffffffa080c7810 */ /* 0x000fe20007f1e0ff */
[----:B------:R-:W-:Y:S01]  /*05a0*/  BSSY.RECONVERGENT B0, `(.L_x_10) ;  /* 0x0000010000007945 */ /* 0x000fe20003800200 */
[----:B------:R-:W-:Y:S02]  /*05b0*/  FADD R3, R2, R3 ;  /* 0x0000000302037221 */ /* 0x000fe40000000000 */
[----:B------:R-:W-:-:S06]  /*05c0*/  IADD3.X R13, PT, PT, R9, -0x1, RZ, P0, !PT ;  /* 0xffffffff090d7810 */ /* 0x000fcc00007fe4ff */
[----:B------:R-:W0:Y:S02]  /*05d0*/  I2F.U64 R13, R12 ;  /* 0x0000000c000d7312 */ /* 0x000e240000301000 */
[----:B0-----:R-:W-:-:S05]  /*05e0*/  VIADD R0, R13, 0x1800000 ;  /* 0x018000000d007836 */ /* 0x001fca0000000000 */
[----:B------:R-:W-:-:S04]  /*05f0*/  LOP3.LUT R0, R0, 0x7f800000, RZ, 0xc0, !PT ;  /* 0x7f80000000007812 */ /* 0x000fc800078ec0ff */
[----:B------:R-:W-:-:S13]  /*0600*/  ISETP.GT.U32.AND P0, PT, R0, 0x1ffffff, PT ;  /* 0x01ffffff0000780c */ /* 0x000fda0003f04070 */
[----:B------:R-:W-:Y:S05]  /*0610*/  @P0 BRA `(.L_x_11) ;  /* 0x0000000000100947 */ /* 0x000fea0003800000 */
[----:B------:R-:W-:Y:S02]  /*0620*/  MOV R0, R13 ;  /* 0x0000000d00007202 */ /* 0x000fe40000000f00 */
[----:B------:R-:W-:-:S07]  /*0630*/  MOV R12, 0x650 ;  /* 0x00000650000c7802 */ /* 0x000fce0000000f00 */
[----:B------:R-:W-:Y:S05]  /*0640*/  CALL.REL.NOINC `($__internal_0_$__cuda_sm20_rcp_rn_f32_slowpath) ;  /* 0x0000000400e07944 */ /* 0x000fea0003c00000 */
[----:B------:R-:W-:Y:S05]  /*0650*/  BRA `(.L_x_12) ;  /* 0x0000000000107947 */ /* 0x000fea0003800000 */
.L_x_11:
[----:B------:R-:W0:Y:S02]  /*0660*/  MUFU.RCP R2, R13 ;  /* 0x0000000d00027308 */ /* 0x000e240000001000 */
[----:B0-----:R-:W-:-:S04]  /*0670*/  FFMA R0, R13, R2, -1 ;  /* 0xbf8000000d007423 */ /* 0x001fc80000000002 */
[----:B------:R-:W-:-:S04]  /*0680*/  FADD.FTZ R11, -R0, -RZ ;  /* 0x800000ff000b7221 */ /* 0x000fc80000010100 */
[----:B------:R-:W-:-:S07]  /*0690*/  FFMA R2, R2, R11, R2 ;  /* 0x0000000b02027223 */ /* 0x000fce0000000002 */
.L_x_12:
[----:B------:R-:W-:Y:S05]  /*06a0*/  BSYNC.RECONVERGENT B0 ;  /* 0x0000000000007941 */ /* 0x000fea0003800200 */
.L_x_10:
        /* <DEDUP_REMOVED lines=18> */
.L_x_14:
[----:B------:R-:W-:Y:S05]  /*07d0*/  BSYNC.RECONVERGENT B0 ;  /* 0x0000000000007941 */ /* 0x000fea0003800200 */
.L_x_13:
        /* <DEDUP_REMOVED lines=9> */
[----:B------:R-:W-:Y:S01]  /*0870*/  IMAD.MOV.U32 R0, RZ, RZ, R13 ;  /* 0x000000ffff007224 */ /* 0x000fe200078e000d */
[----:B------:R-:W-:-:S07]  /*0880*/  MOV R12, 0x8a0 ;  /* 0x000008a0000c7802 */ /* 0x000fce0000000f00 */
[----:B------:R-:W-:Y:S05]  /*0890*/  CALL.REL.NOINC `($__internal_0_$__cuda_sm20_rcp_rn_f32_slowpath) ;  /* 0x00000004004c7944 */ /* 0x000fea0003c00000 */
[----:B------:R-:W-:Y:S05]  /*08a0*/  BRA `(.L_x_17) ;  /* 0x0000000000107947 */ /* 0x000fea0003800000 */
.L_x_16:
[----:B------:R-:W0:Y:S02]  /*08b0*/  MUFU.RCP R2, R13 ;  /* 0x0000000d00027308 */ /* 0x000e240000001000 */
[----:B0-----:R-:W-:-:S04]  /*08c0*/  FFMA R0, R13, R2, -1 ;  /* 0xbf8000000d007423 */ /* 0x001fc80000000002 */
[----:B------:R-:W-:-:S04]  /*08d0*/  FADD.FTZ R11, -R0, -RZ ;  /* 0x800000ff000b7221 */ /* 0x000fc80000010100 */
[----:B------:R-:W-:-:S07]  /*08e0*/  FFMA R2, R2, R11, R2 ;  /* 0x0000000b02027223 */ /* 0x000fce0000000002 */
.L_x_17:
[----:B------:R-:W-:Y:S05]  /*08f0*/  BSYNC.RECONVERGENT B0 ;  /* 0x0000000000007941 */ /* 0x000fea0003800200 */
.L_x_15:
[----:B------:R-:W0:Y:S01]  /*0900*/  I2F.U64 R13, R8 ;  /* 0x00000008000d7312 */ /* 0x000e220000301000 */
[----:B------:R-:W-:Y:S01]  /*0910*/  UMOV UR5, 0x3f800000 ;  /* 0x3f80000000057882 */ /* 0x000fe20000000000 */
[----:B------:R-:W-:Y:S01]  /*0920*/  BSSY.RECONVERGENT B0, `(.L_x_18) ;  /* 0x000000e000007945 */ /* 0x000fe20003800200 */
[----:B------:R-:W-:Y:S01]  /*0930*/  MOV R14, UR5 ;  /* 0x00000005000e7c02 */ /* 0x000fe20008000f00 */
[----:B------:R-:W-:-:S04]  /*0940*/  FADD R2, R3, R2 ;  /* 0x0000000203027221 */ /* 0x000fc80000000000 */
        /* <DEDUP_REMOVED lines=11> */
.L_x_19:
[----:B------:R-:W-:Y:S05]  /*0a00*/  BSYNC.RECONVERGENT B0 ;  /* 0x0000000000007941 */ /* 0x000fea0003800200 */
.L_x_18:
[----:B------:R-:W-:Y:S01]  /*0a10*/  IADD3 R8, P0, PT, R8, 0x10, RZ ;  /* 0x0000001008087810 */ /* 0x000fe20007f1e0ff */
[----:B------:R-:W-:-:S04]  /*0a20*/  FADD R3, R2, R3 ;  /* 0x0000000302037221 */ /* 0x000fc80000000000 */
[----:B------:R-:W-:Y:S01]  /*0a30*/  IMAD.X R9, RZ, RZ, R9, P0 ;  /* 0x000000ffff097224 */ /* 0x000fe200000e0609 */
[----:B------:R-:W-:Y:S07]  /*0a40*/  BRA.U UP0, `(.L_x_20) ;  /* 0xfffffff500a07547 */ /* 0x000fee000b83ffff */
[----:B------:R-:W0:Y:S01]  /*0a50*/  S2UR UR5, SR_CgaCtaId ;  /* 0x00000000000579c3 */ /* 0x000e220000008800 */
[----:B------:R-:W-:Y:S01]  /*0a60*/  UMOV UR4, 0x400 ;  /* 0x0000040000047882 */ /* 0x000fe20000000000 */
[----:B------:R-:W-:Y:S02]  /*0a70*/  ISETP.GE.U32.AND P1, PT, R6, 0x42, PT ;  /* 0x000000420600780c */ /* 0x000fe40003f26070 */
[----:B------:R-:W-:Y:S01]  /*0a80*/  ISETP.GT.U32.AND P0, PT, R4, 0x1f, PT ;  /* 0x0000001f0400780c */ /* 0x000fe20003f04070 */
[----:B0-----:R-:W-:-:S06]  /*0a90*/  ULEA UR4, UR5, UR4, 0x18 ;  /* 0x0000000405047291 */ /* 0x001fcc000f8ec0ff */
[----:B------:R-:W-:-:S05]  /*0aa0*/  LEA R0, R4, UR4, 0x2 ;  /* 0x0000000404007c11 */ /* 0x000fca000f8e10ff */
[----:B------:R0:W-:Y:S01]  /*0ab0*/  STS [R0], R3 ;  /* 0x0000000300007388 */ /* 0x0001e20000000800 */
[----:B------:R-:W-:Y:S06]  /*0ac0*/  BAR.SYNC.DEFER_BLOCKING 0x0 ;  /* 0x0000000000007b1d */ /* 0x000fec0000010000 */
[----:B------:R-:W-:Y:S05]  /*0ad0*/  @!P1 BRA `(.L_x_21) ;  /* 0x00000000002c9947 */ /* 0x000fea0003800000 */
.L_x_22:
[----:B------:R-:W-:-:S04]  /*0ae0*/  SHF.R.U32.HI R9, RZ, 0x1, R6 ;  /* 0x00000001ff097819 */ /* 0x000fc80000011606 */
[----:B------:R-:W-:-:S13]  /*0af0*/  ISETP.GE.U32.AND P1, PT, R4, R9, PT ;  /* 0x000000090400720c */ /* 0x000fda0003f26070 */
[----:B------:R-:W-:Y:S01]  /*0b00*/  @!P1 IMAD R2, R9, 0x4, R0 ;  /* 0x0000000409029824 */ /* 0x000fe200078e0200 */
[----:B0-----:R-:W-:Y:S05]  /*0b10*/  @!P1 LDS R3, [R0] ;  /* 0x0000000000039984 */ /* 0x001fea0000000800 */
[----:B------:R-:W0:Y:S02]  /*0b20*/  @!P1 LDS R2, [R2] ;  /* 0x0000000002029984 */ /* 0x000e240000000800 */
[----:B0-----:R-:W-:-:S05]  /*0b30*/  @!P1 FADD R3, R2, R3 ;  /* 0x0000000302039221 */ /* 0x001fca0000000000 */
[----:B------:R1:W-:Y:S01]  /*0b40*/  @!P1 STS [R0], R3 ;  /* 0x0000000300009388 */ /* 0x0003e20000000800 */
[----:B------:R-:W-:Y:S01]  /*0b50*/  BAR.SYNC.DEFER_BLOCKING 0x0 ;  /* 0x0000000000007b1d */ /* 0x000fe20000010000 */
[----:B------:R-:W-:Y:S01]  /*0b60*/  ISETP.GT.U32.AND P1, PT, R6, 0x83, PT ;  /* 0x000000830600780c */ /* 0x000fe20003f24070 */
[----:B------:R-:W-:-:S12]  /*0b70*/  IMAD.MOV.U32 R6, RZ, RZ, R9 ;  /* 0x000000ffff067224 */ /* 0x000fd800078e0009 */
[----:B-1----:R-:W-:Y:S05]  /*0b80*/  @P1 BRA `(.L_x_22) ;  /* 0xfffffffc00d41947 */ /* 0x002fea000383ffff */
.L_x_21:
[----:B------:R-:W-:Y:S05]  /*0b90*/  @P0 EXIT ;  /* 0x000000000000094d */ /* 0x000fea0003800000 */
[----:B------:R-:W-:Y:S01]  /*0ba0*/  LDS R2, [R0+0x80] ;  /* 0x0000800000027984 */ /* 0x000fe20000000800 */
[----:B------:R-:W-:-:S03]  /*0bb0*/  ISETP.NE.AND P0, PT, R4, RZ, PT ;  /* 0x000000ff0400720c */ /* 0x000fc60003f05270 */
[----:B0-----:R-:W0:Y:S02]  /*0bc0*/  LDS R3, [R0] ;  /* 0x0000000000037984 */ /* 0x001e240000000800 */
[----:B0-----:R-:W-:-:S05]  /*0bd0*/  FADD R3, R2, R3 ;  /* 0x0000000302037221 */ /* 0x001fca0000000000 */
[----:B------:R-:W-:Y:S04]  /*0be0*/  STS [R0], R3 ;  /* 0x0000000300007388 */ /* 0x000fe80000000800 */
[----:B------:R-:W-:Y:S04]  /*0bf0*/  LDS R2, [R0+0x40] ;  /* 0x0000400000027984 */ /* 0x000fe80000000800 */
[----:B------:R-:W0:Y:S02]  /*0c00*/  LDS R5, [R0] ;  /* 0x0000000000057984 */ /* 0x000e240000000800 */
        /* <DEDUP_REMOVED lines=17> */
[----:B------:R0:W-:Y:S01]  /*0d20*/  STS [R0], R5 ;  /* 0x0000000500007388 */ /* 0x0001e20000000800 */
[----:B------:R-:W-:Y:S05]  /*0d30*/  @P0 EXIT ;  /* 0x000000000000094d */ /* 0x000fea0003800000 */
[----:B------:R-:W1:Y:S01]  /*0d40*/  S2UR UR5, SR_CgaCtaId ;  /* 0x00000000000579c3 */ /* 0x000e620000008800 */
[----:B------:R-:W-:-:S07]  /*0d50*/  UMOV UR4, 0x400 ;  /* 0x0000040000047882 */ /* 0x000fce0000000000 */
[----:B------:R-:W2:Y:S01]  /*0d60*/  LDC.64 R2, c[0x0][0x380] ;  /* 0x0000e000ff027b82 */ /* 0x000ea20000000a00 */
[----:B-1----:R-:W-:Y:S01]  /*0d70*/  ULEA UR4, UR5, UR4, 0x18 ;  /* 0x0000000405047291 */ /* 0x002fe2000f8ec0ff */
[----:B--2---:R-:W-:-:S08]  /*0d80*/  IMAD.WIDE.U32 R2, R7, 0x4, R2 ;  /* 0x0000000407027825 */ /* 0x004fd000078e0002 */
[----:B0-----:R-:W0:Y:S02]  /*0d90*/  LDS R5, [UR4] ;  /* 0x00000004ff057984 */ /* 0x001e240008000800 */
[----:B------:R-:W0:Y:S02]  /*0da0*/  LDCU.64 UR4, c[0x0][0x358] ;  /* 0x00006b00ff0477ac */ /* 0x000e240008000a00 */
[----:B0-----:R-:W-:Y:S01]  /*0db0*/  STG.E desc[UR4][R2.64], R5 ;  /* 0x0000000502007986 */ /* 0x001fe2000c101904 */
[----:B------:R-:W-:Y:S05]  /*0dc0*/  EXIT ;  /* 0x000000000000794d */ /* 0x000fea0003800000 */
        .weak           $__internal_0_$__cuda_sm20_rcp_rn_f32_slowpath
        .type           $__internal_0_$__cuda_sm20_rcp_rn_f32_slowpath,@function
        .size           $__internal_0_$__cuda_sm20_rcp_rn_f32_slowpath,($__internal_1_$__cuda_sm3x_div_rn_noftz_f32_slowpath - $__internal_0_$__cuda_sm20_rcp_rn_f32_slowpath)
$__internal_0_$__cuda_sm20_rcp_rn_f32_slowpath:
[----:B------:R-:W-:Y:S01]  /*0dd0*/  SHF.L.U32 R2, R0, 0x1, RZ ;  /* 0x0000000100027819 */ /* 0x000fe200000006ff */
[----:B------:R-:W-:Y:S03]  /*0de0*/  BSSY.RECONVERGENT B1, `(.L_x_23) ;  /* 0x0000030000017945 */ /* 0x000fe60003800200 */
[----:B------:R-:W-:-:S04]  /*0df0*/  SHF.R.U32.HI R2, RZ, 0x18, R2 ;  /* 0x00000018ff027819 */ /* 0x000fc80000011602 */
[----:B------:R-:W-:-:S13]  /*0e00*/  ISETP.NE.U32.AND P0, PT, R2, RZ, PT ;  /* 0x000000ff0200720c */ /* 0x000fda0003f05070 */
[----:B------:R-:W-:Y:S05]  /*0e10*/  @P0 BRA `(.L_x_24) ;  /* 0x0000000000280947 */ /* 0x000fea0003800000 */
[----:B------:R-:W-:-:S05]  /*0e20*/  IMAD.SHL.U32 R2, R0, 0x2, RZ ;  /* 0x0000000200027824 */ /* 0x000fca00078e00ff */
[----:B------:R-:W-:-:S13]  /*0e30*/  ISETP.NE.AND P0, PT, R2, RZ, PT ;  /* 0x000000ff0200720c */ /* 0x000fda0003f05270 */
[----:B------:R-:W-:Y:S01]  /*0e40*/  @P0 FFMA R13, R0, 1.84467440737095516160e+19, RZ ;  /* 0x5f800000000d0823 */ /* 0x000fe200000000ff */
[----:B------:R-:W-:Y:S08]  /*0e50*/  @!P0 MUFU.RCP R11, R0 ;  /* 0x00000000000b8308 */ /* 0x000ff00000001000 */
[----:B------:R-:W0:Y:S02]  /*0e60*/  @P0 MUFU.RCP R2, R13 ;  /* 0x0000000d00020308 */ /* 0x000e240000001000 */
[----:B0-----:R-:W-:-:S04]  /*0e70*/  @P0 FFMA R14, R13, R2, -1 ;  /* 0xbf8000000d0e0423 */ /* 0x001fc80000000002 */
[----:B------:R-:W-:-:S04]  /*0e80*/  @P0 FADD.FTZ R15, -R14, -RZ ;  /* 0x800000ff0e0f0221 */ /* 0x000fc80000010100 */
[----:B------:R-:W-:-:S04]  /*0e90*/  @P0 FFMA R2, R2, R15, R2 ;  /* 0x0000000f02020223 */ /* 0x000fc80000000002 */
[----:B------:R-:W-:Y:S01]  /*0ea0*/  @P0 FFMA R11, R2, 1.84467440737095516160e+19, RZ ;  /* 0x5f800000020b0823 */ /* 0x000fe200000000ff */
[----:B------:R-:W-:Y:S06]  /*0eb0*/  BRA `(.L_x_25) ;  /* 0x0000000000887947 */ /* 0x000fec0003800000 */
.L_x_24:
[----:B------:R-:W-:-:S05]  /*0ec0*/  VIADD R11, R2, 0xffffff03 ;  /* 0xffffff03020b7836 */ /* 0x000fca0000000000 */
[----:B------:R-:W-:-:S13]  /*0ed0*/  ISETP.GT.U32.AND P0, PT, R11, 0x1, PT ;  /* 0x000000010b00780c */ /* 0x000fda0003f04070 */
[----:B------:R-:W-:Y:S05]  /*0ee0*/  @P0 BRA `(.L_x_26) ;  /* 0x0000000000780947 */ /* 0x000fea0003800000 */
[----:B------:R-:W-:Y:S01]  /*0ef0*/  LOP3.LUT R13, R0, 0x7fffff, RZ, 0xc0, !PT ;  /* 0x007fffff000d7812 */ /* 0x000fe200078ec0ff */
[----:B------:R-:W-:-:S03]  /*0f00*/  IMAD.MOV.U32 R18, RZ, RZ, 0x3 ;  /* 0x00000003ff127424 */ /* 0x000fc600078e00ff */
[----:B------:R-:W-:Y:S02]  /*0f10*/  LOP3.LUT R13, R13, 0x3f800000, RZ, 0xfc, !PT ;  /* 0x3f8000000d0d7812 */ /* 0x000fe400078efcff */
[----:B------:R-:W-:Y:S02]  /*0f20*/  SHF.L.U32 R17, R18, R11, RZ ;  /* 0x0000000b12117219 */ /* 0x000fe400000006ff */
[----:B------:R-:W0:Y:S02]  /*0f30*/  MUFU.RCP R14, R13 ;  /* 0x0000000d000e7308 */ /* 0x000e240000001000 */
[----:B0-----:R-:W-:-:S04]  /*0f40*/  FFMA R15, R13, R14, -1 ;  /* 0xbf8000000d0f7423 */ /* 0x001fc8000000000e */
[----:B------:R-:W-:-:S04]  /*0f50*/  FADD.FTZ R15, -R15, -RZ ;  /* 0x800000ff0f0f7221 */ /* 0x000fc80000010100 */
[CCC-:B------:R-:W-:Y:S01]  /*0f60*/  FFMA.RM R16, R14.reuse, R15.reuse, R14.reuse ;  /* 0x0000000f0e107223 */ /* 0x1c0fe2000000400e */
[----:B------:R-:W-:-:S04]  /*0f70*/  FFMA.RP R15, R14, R15, R14 ;  /* 0x0000000f0e0f7223 */ /* 0x000fc8000000800e */
[C---:B------:R-:W-:Y:S02]  /*0f80*/  LOP3.LUT R14, R16.reuse, 0x7fffff, RZ, 0xc0, !PT ;  /* 0x007fffff100e7812 */ /* 0x040fe400078ec0ff */
[----:B------:R-:W-:Y:S02]  /*0f90*/  FSETP.NEU.FTZ.AND P0, PT, R16, R15, PT ;  /* 0x0000000f1000720b */ /* 0x000fe40003f1d000 */
[----:B------:R-:W-:Y:S02]  /*0fa0*/  LOP3.LUT R14, R14, 0x800000, RZ, 0xfc, !PT ;  /* 0x008000000e0e7812 */ /* 0x000fe400078efcff */
[----:B------:R-:W-:Y:S02]  /*0fb0*/  SEL R15, RZ, 0xffffffff, !P0 ;  /* 0xffffffffff0f7807 */ /* 0x000fe40004000000 */
[----:B------:R-:W-:-:S03]  /*0fc0*/  LOP3.LUT R16, R17, R14, RZ, 0xc0, !PT ;  /* 0x0000000e11107212 */ /* 0x000fc600078ec0ff */
[----:B------:R-:W-:Y:S01]  /*0fd0*/  IMAD.MOV R15, RZ, RZ, -R15 ;  /* 0x000000ffff0f7224 */ /* 0x000fe200078e0a0f */
[----:B------:R-:W-:-:S04]  /*0fe0*/  SHF.R.U32.HI R16, RZ, R11, R16 ;  /* 0x0000000bff107219 */ /* 0x000fc80000011610 */
[----:B------:R-:W-:Y:S02]  /*0ff0*/  LOP3.LUT P1, RZ, R15, R11, R14, 0xf8, !PT ;  /* 0x0000000b0fff7212 */ /* 0x000fe4000782f80e */
[C---:B------:R-:W-:Y:S02]  /*1000*/  LOP3.LUT P0, RZ, R16.reuse, 0x1, RZ, 0xc0, !PT ;  /* 0x0000000110ff7812 */ /* 0x040fe4000780c0ff */
[----:B------:R-:W-:-:S04]  /*1010*/  LOP3.LUT P2, RZ, R16, 0x2, RZ, 0xc0, !PT ;  /* 0x0000000210ff7812 */ /* 0x000fc8000784c0ff */
[----:B------:R-:W-:Y:S02]  /*1020*/  PLOP3.LUT P0, PT, P0, P1, P2, 0xe0, 0x0 ;  /* 0x000000000000781c */ /* 0x000fe40000703c20 */
[----:B------:R-:W-:Y:S02]  /*1030*/  LOP3.LUT P1, RZ, R0, 0x7fffff, RZ, 0xc0, !PT ;  /* 0x007fffff00ff7812 */ /* 0x000fe4000782c0ff */
[----:B------:R-:W-:-:S04]  /*1040*/  SEL R11, RZ, 0x1, !P0 ;  /* 0x00000001ff0b7807 */ /* 0x000fc80004000000 */
[----:B------:R-:W-:-:S04]  /*1050*/  IADD3 R11, PT, PT, -R11, RZ, RZ ;  /* 0x000000ff0b0b7210 */ /* 0x000fc80007ffe1ff */
[----:B------:R-:W-:Y:S01]  /*1060*/  ISETP.GE.AND P0, PT, R11, RZ, PT ;  /* 0x000000ff0b00720c */ /* 0x000fe20003f06270 */
[----:B------:R-:W-:-:S05]  /*1070*/  VIADD R11, R2, 0xffffff04 ;  /* 0xffffff04020b7836 */ /* 0x000fca0000000000 */
[----:B------:R-:W-:-:S07]  /*1080*/  SHF.R.U32.HI R11, RZ, R11, R14 ;  /* 0x0000000bff0b7219 */ /* 0x000fce000001160e */
[----:B------:R-:W-:-:S04]  /*1090*/  @!P0 VIADD R11, R11, 0x1 ;  /* 0x000000010b0b8836 */ /* 0x000fc80000000000 */
[----:B------:R-:W-:-:S05]  /*10a0*/  @!P1 IMAD.SHL.U32 R11, R11, 0x2, RZ ;  /* 0x000000020b0b9824 */ /* 0x000fca00078e00ff */
[----:B------:R-:W-:Y:S01]  /*10b0*/  LOP3.LUT R11, R11, 0x80000000, R0, 0xf8, !PT ;  /* 0x800000000b0b7812 */ /* 0x000fe200078ef800 */
[----:B------:R-:W-:Y:S06]  /*10c0*/  BRA `(.L_x_25) ;  /* 0x0000000000047947 */ /* 0x000fec0003800000 */
.L_x_26:
[----:B------:R0:W1:Y:S02]  /*10d0*/  MUFU.RCP R11, R0 ;  /* 0x00000000000b7308 */ /* 0x0000640000001000 */
.L_x_25:
[----:B------:R-:W-:Y:S05]  /*10e0*/  BSYNC.RECONVERGENT B1 ;  /* 0x0000000000017941 */ /* 0x000fea0003800200 */
.L_x_23:
[----:B------:R-:W-:Y:S02]  /*10f0*/  HFMA2 R13, -RZ, RZ, 0, 0 ;  /* 0x00000000ff0d7431 */ /* 0x000fe400000001ff */
[----:B-1----:R-:W-:Y:S02]  /*1100*/  IMAD.MOV.U32 R2, RZ, RZ, R11 ;  /* 0x000000ffff027224 */ /* 0x002fe400078e000b */
[----:B0-----:R-:W-:Y:S05]  /*1110*/  RET.REL.NODEC R12 `(_Z9reduce_piPf) ;  /* 0xffffffec0cb87950 */ /* 0x001fea0003c3ffff */
        .weak           $__internal_1_$__cuda_sm3x_div_rn_noftz_f32_slowpath
        .type           $__internal_1_$__cuda_sm3x_div_rn_noftz_f32_slowpath,@function
        .size           $__internal_1_$__cuda_sm3x_div_rn_noftz_f32_slowpath,(.L_x_40 - $__internal_1_$__cuda_sm3x_div_rn_noftz_f32_slowpath)
$__internal_1_$__cuda_sm3x_div_rn_noftz_f32_slowpath:
[----:B------:R-:W-:Y:S01]  /*1120*/  SHF.R.U32.HI R11, RZ, 0x17, R3 ;  /* 0x00000017ff0b7819 */ /* 0x000fe20000011603 */
[----:B------:R-:W-:Y:S01]  /*1130*/  BSSY.RECONVERGENT B1, `(.L_x_27) ;  /* 0x0000064000017945 */ /* 0x000fe20003800200 */
[----:B------:R-:W-:Y:S01]  /*1140*/  SHF.R.U32.HI R0, RZ, 0x17, R10 ;  /* 0x00000017ff007819 */ /* 0x000fe2000001160a */
[----:B------:R-:W-:Y:S01]  /*1150*/  IMAD.MOV.U32 R15, RZ, RZ, -0x40800000 ;  /* 0xbf800000ff0f7424 */ /* 0x000fe200078e00ff */
[----:B------:R-:W-:Y:S02]  /*1160*/  LOP3.LUT R11, R11, 0xff, RZ, 0xc0, !PT ;  /* 0x000000ff0b0b7812 */ /* 0x000fe400078ec0ff */
[----:B------:R-:W-:-:S03]  /*1170*/  LOP3.LUT R14, R0, 0xff, RZ, 0xc0, !PT ;  /* 0x000000ff000e7812 */ /* 0x000fc600078ec0ff */
[----:B------:R-:W-:Y:S02]  /*1180*/  VIADD R17, R11, 0xffffffff ;  /* 0xffffffff0b117836 */ /* 0x000fe40000000000 */
[----:B------:R-:W-:-:S03]  /*1190*/  VIADD R16, R14, 0xffffffff ;  /* 0xffffffff0e107836 */ /* 0x000fc60000000000 */
[----:B------:R-:W-:-:S04]  /*11a0*/  ISETP.GT.U32.AND P0, PT, R17, 0xfd, PT ;  /* 0x000000fd1100780c */ /* 0x000fc80003f04070 */
[----:B------:R-:W-:-:S13]  /*11b0*/  ISETP.GT.U32.OR P0, PT, R16, 0xfd, P0 ;  /* 0x000000fd1000780c */ /* 0x000fda0000704470 */
[----:B------:R-:W-:Y:S01]  /*11c0*/  @!P0 IMAD.MOV.U32 R13, RZ, RZ, RZ ;  /* 0x000000ffff0d8224 */ /* 0x000fe200078e00ff */
[----:B------:R-:W-:Y:S06]  /*11d0*/  @!P0 BRA `(.L_x_28) ;  /* 0x0000000000608947 */ /* 0x000fec0003800000 */
[----:B------:R-:W-:Y:S02]  /*11e0*/  MOV R0, 0xbf800000 ;  /* 0xbf80000000007802 */ /* 0x000fe40000000f00 */
[----:B------:R-:W-:Y:S02]  /*11f0*/  FSETP.GTU.FTZ.AND P1, PT, |R3|, +INF , PT ;  /* 0x7f8000000300780b */ /* 0x000fe40003f3c200 */
[----:B------:R-:W-:-:S04]  /*1200*/  FSETP.GTU.FTZ.AND P0, PT, |R0|, +INF , PT ;  /* 0x7f8000000000780b */ /* 0x000fc80003f1c200 */
[----:B------:R-:W-:-:S13]  /*1210*/  PLOP3.LUT P0, PT, P0, P1, PT, 0xf8, 0x8f ;  /* 0x00000000008f781c */ /* 0x000fda0000703f70 */
[----:B------:R-:W-:Y:S05]  /*1220*/  @P0 BRA `(.L_x_29) ;  /* 0x00000004004c0947 */ /* 0x000fea0003800000 */
[----:B------:R-:W-:-:S13]  /*1230*/  LOP3.LUT P0, RZ, R3, 0x7fffffff, R15, 0xc8, !PT ;  /* 0x7fffffff03ff7812 */ /* 0x000fda000780c80f */
[----:B------:R-:W-:Y:S05]  /*1240*/  @!P0 BRA `(.L_x_30) ;  /* 0x00000004003c8947 */ /* 0x000fea0003800000 */
[C---:B------:R-:W-:Y:S02]  /*1250*/  FSETP.NEU.FTZ.AND P2, PT, |R0|.reuse, +INF , PT ;  /* 0x7f8000000000780b */ /* 0x040fe40003f5d200 */
[----:B------:R-:W-:Y:S02]  /*1260*/  FSETP.NEU.FTZ.AND P1, PT, |R3|, +INF , PT ;  /* 0x7f8000000300780b */ /* 0x000fe40003f3d200 */
[----:B------:R-:W-:-:S11]  /*1270*/  FSETP.NEU.FTZ.AND P0, PT, |R0|, +INF , PT ;  /* 0x7f8000000000780b */ /* 0x000fd60003f1d200 */
[----:B------:R-:W-:Y:S05]  /*1280*/  @!P1 BRA !P2, `(.L_x_30) ;  /* 0x00000004002c9947 */ /* 0x000fea0005000000 */
[----:B------:R-:W-:-:S04]  /*1290*/  LOP3.LUT P2, RZ, R15, 0x7fffffff, RZ, 0xc0, !PT ;  /* 0x7fffffff0fff7812 */ /* 0x000fc8000784c0ff */
[----:B------:R-:W-:-:S13]  /*12a0*/  PLOP3.LUT P1, PT, P1, P2, PT, 0x2f, 0xf2 ;  /* 0x0000000000f2781c */ /* 0x000fda0000f24577 */
[----:B------:R-:W-:Y:S05]  /*12b0*/  @P1 BRA `(.L_x_31) ;  /* 0x0000000400181947 */ /* 0x000fea0003800000 */
[----:B------:R-:W-:-:S04]  /*12c0*/  LOP3.LUT P1, RZ, R3, 0x7fffffff, RZ, 0xc0, !PT ;  /* 0x7fffffff03ff7812 */ /* 0x000fc8000782c0ff */
[----:B------:R-:W-:-:S13]  /*12d0*/  PLOP3.LUT P0, PT, P0, P1, PT, 0x2f, 0xf2 ;  /* 0x0000000000f2781c */ /* 0x000fda0000702577 */
[----:B------:R-:W-:Y:S05]  /*12e0*/  @P0 BRA `(.L_x_32) ;  /* 0x0000000400000947 */ /* 0x000fea0003800000 */
[----:B------:R-:W-:Y:S02]  /*12f0*/  ISETP.GE.AND P0, PT, R16, RZ, PT ;  /* 0x000000ff1000720c */ /* 0x000fe40003f06270 */
[----:B------:R-:W-:-:S11]  /*1300*/  ISETP.GE.AND P1, PT, R17, RZ, PT ;  /* 0x000000ff1100720c */ /* 0x000fd60003f26270 */
[----:B------:R-:W-:Y:S02]  /*1310*/  @P0 IMAD.MOV.U32 R13, RZ, RZ, RZ ;  /* 0x000000ffff0d0224 */ /* 0x000fe400078e00ff */
[----:B------:R-:W-:Y:S01]  /*1320*/  @!P0 FFMA R15, R0, 1.84467440737095516160e+19, RZ ;  /* 0x5f800000000f8823 */ /* 0x000fe200000000ff */
[----:B------:R-:W-:Y:S02]  /*1330*/  @!P0 IMAD.MOV.U32 R13, RZ, RZ, -0x40 ;  /* 0xffffffc0ff0d8424 */ /* 0x000fe400078e00ff */
[----:B------:R-:W-:Y:S02]  /*1340*/  @!P1 FFMA R3, R3, 1.84467440737095516160e+19, RZ ;  /* 0x5f80000003039823 */ /* 0x000fe400000000ff */
[----:B------:R-:W-:-:S07]  /*1350*/  @!P1 VIADD R13, R13, 0x40 ;  /* 0x000000400d0d9836 */ /* 0x000fce0000000000 */
.L_x_28:
[----:B------:R-:W-:Y:S01]  /*1360*/  LEA R0, R11, 0xc0800000, 0x17 ;  /* 0xc08000000b007811 */ /* 0x000fe200078eb8ff */
[----:B------:R-:W-:Y:S01]  /*1370*/  VIADD R16, R14, 0xffffff81 ;  /* 0xffffff810e107836 */ /* 0x000fe20000000000 */
[----:B------:R-:W-:Y:S02]  /*1380*/  BSSY.RECONVERGENT B2, `(.L_x_33) ;  /* 0x0000035000027945 */ /* 0x000fe40003800200 */
[----:B------:R-:W-:Y:S01]  /*1390*/  IADD3 R17, PT, PT, -R0, R3, RZ ;  /* 0x0000000300117210 */ /* 0x000fe20007ffe1ff */
[C---:B------:R-:W-:Y:S01]  /*13a0*/  IMAD R0, R16.reuse, -0x800000, R15 ;  /* 0xff80000010007824 */ /* 0x040fe200078e020f */
[----:B------:R-:W-:Y:S02]  /*13b0*/  IADD3 R16, PT, PT, R16, 0x7f, -R11 ;  /* 0x0000007f10107810 */ /* 0x000fe40007ffe80b */
[----:B------:R-:W0:Y:S01]  /*13c0*/  MUFU.RCP R3, R17 ;  /* 0x0000001100037308 */ /* 0x000e220000001000 */
[----:B------:R-:W-:Y:S02]  /*13d0*/  FADD.FTZ R19, -R17, -RZ ;  /* 0x800000ff11137221 */ /* 0x000fe40000010100 */
[----:B------:R-:W-:-:S02]  /*13e0*/  IMAD.IADD R16, R16, 0x1, R13 ;  /* 0x0000000110107824 */ /* 0x000fc400078e020d */
[----:B0-----:R-:W-:-:S04]  /*13f0*/  FFMA R14, R3, R19, 1 ;  /* 0x3f800000030e7423 */ /* 0x001fc80000000013 */
[----:B------:R-:W-:-:S04]  /*1400*/  FFMA R3, R3, R14, R3 ;  /* 0x0000000e03037223 */ /* 0x000fc80000000003 */
[----:B------:R-:W-:-:S04]  /*1410*/  FFMA R14, R0, R3, RZ ;  /* 0x00000003000e7223 */ /* 0x000fc800000000ff */
[----:B------:R-:W-:-:S04]  /*1420*/  FFMA R15, R19, R14, R0 ;  /* 0x0000000e130f7223 */ /* 0x000fc80000000000 */
[----:B------:R-:W-:-:S04]  /*1430*/  FFMA R14, R3, R15, R14 ;  /* 0x0000000f030e7223 */ /* 0x000fc8000000000e */
[----:B------:R-:W-:-:S04]  /*1440*/  FFMA R19, R19, R14, R0 ;  /* 0x0000000e13137223 */ /* 0x000fc80000000000 */
[----:B------:R-:W-:-:S05]  /*1450*/  FFMA R0, R3, R19, R14 ;  /* 0x0000001303007223 */ /* 0x000fca000000000e */
[----:B------:R-:W-:-:S04]  /*1460*/  SHF.R.U32.HI R11, RZ, 0x17, R0 ;  /* 0x00000017ff0b7819 */ /* 0x000fc80000011600 */
[----:B------:R-:W-:-:S05]  /*1470*/  LOP3.LUT R11, R11, 0xff, RZ, 0xc0, !PT ;  /* 0x000000ff0b0b7812 */ /* 0x000fca00078ec0ff */
[----:B------:R-:W-:-:S05]  /*1480*/  IMAD.IADD R15, R11, 0x1, R16 ;  /* 0x000000010b0f7824 */ /* 0x000fca00078e0210 */
[----:B------:R-:W-:-:S04]  /*1490*/  IADD3 R11, PT, PT, R15, -0x1, RZ ;  /* 0xffffffff0f0b7810 */ /* 0x000fc80007ffe0ff */
[----:B------:R-:W-:-:S13]  /*14a0*/  ISETP.GE.U32.AND P0, PT, R11, 0xfe, PT ;  /* 0x000000fe0b00780c */ /* 0x000fda0003f06070 */
[----:B------:R-:W-:Y:S05]  /*14b0*/  @!P0 BRA `(.L_x_34) ;  /* 0x0000000000808947 */ /* 0x000fea0003800000 */
[----:B------:R-:W-:-:S13]  /*14c0*/  ISETP.GT.AND P0, PT, R15, 0xfe, PT ;  /* 0x000000fe0f00780c */ /* 0x000fda0003f04270 */
[----:B------:R-:W-:Y:S05]  /*14d0*/  @P0 BRA `(.L_x_35) ;  /* 0x00000000006c0947 */ /* 0x000fea0003800000 */
[----:B------:R-:W-:-:S13]  /*14e0*/  ISETP.GE.AND P0, PT, R15, 0x1, PT ;  /* 0x000000010f00780c */ /* 0x000fda0003f06270 */
[----:B------:R-:W-:Y:S05]  /*14f0*/  @P0 BRA `(.L_x_36) ;  /* 0x0000000000740947 */ /* 0x000fea0003800000 */
[----:B------:R-:W-:Y:S02]  /*1500*/  ISETP.GE.AND P0, PT, R15, -0x18, PT ;  /* 0xffffffe80f00780c */ /* 0x000fe40003f06270 */
[----:B------:R-:W-:-:S11]  /*1510*/  LOP3.LUT R0, R0, 0x80000000, RZ, 0xc0, !PT ;  /* 0x8000000000007812 */ /* 0x000fd600078ec0ff */
[----:B------:R-:W-:Y:S05]  /*1520*/  @!P0 BRA `(.L_x_36) ;  /* 0x0000000000688947 */ /* 0x000fea0003800000 */
[-CC-:B------:R-:W-:Y:S01]  /*1530*/  FFMA.RZ R11, R3, R19.reuse, R14.reuse ;  /* 0x00000013030b7223 */ /* 0x180fe2000000c00e */
[C---:B------:R-:W-:Y:S01]  /*1540*/  VIADD R16, R15.reuse, 0x20 ;  /* 0x000000200f107836 */ /* 0x040fe20000000000 */
[C---:B------:R-:W-:Y:S02]  /*1550*/  ISETP.NE.AND P2, PT, R15.reuse, RZ, PT ;  /* 0x000000ff0f00720c */ /* 0x040fe40003f45270 */
[----:B------:R-:W-:Y:S02]  /*1560*/  ISETP.NE.AND P1, PT, R15, RZ, PT ;  /* 0x000000ff0f00720c */ /* 0x000fe40003f25270 */
[----:B------:R-:W-:Y:S01]  /*1570*/  LOP3.LUT R13, R11, 0x7fffff, RZ, 0xc0, !PT ;  /* 0x007fffff0b0d7812 */ /* 0x000fe200078ec0ff */
[CCC-:B------:R-:W-:Y:S01]  /*1580*/  FFMA.RP R11, R3.reuse, R19.reuse, R14.reuse ;  /* 0x00000013030b7223 */ /* 0x1c0fe2000000800e */
[----:B------:R-:W-:Y:S01]  /*1590*/  FFMA.RM R14, R3, R19, R14 ;  /* 0x00000013030e7223 */ /* 0x000fe2000000400e */
[----:B------:R-:W-:Y:S01]  /*15a0*/  IMAD.MOV R3, RZ, RZ, -R15 ;  /* 0x000000ffff037224 */ /* 0x000fe200078e0a0f */
[----:B------:R-:W-:-:S03]  /*15b0*/  LOP3.LUT R13, R13, 0x800000, RZ, 0xfc, !PT ;  /* 0x008000000d0d7812 */ /* 0x000fc600078efcff */
[----:B------:R-:W-:Y:S02]  /*15c0*/  FSETP.NEU.FTZ.AND P0, PT, R11, R14, PT ;  /* 0x0000000e0b00720b */ /* 0x000fe40003f1d000 */
[----:B------:R-:W-:Y:S02]  /*15d0*/  SHF.L.U32 R16, R13, R16, RZ ;  /* 0x000000100d107219 */ /* 0x000fe400000006ff */
[----:B------:R-:W-:Y:S02]  /*15e0*/  SEL R14, R3, RZ, P2 ;  /* 0x000000ff030e7207 */ /* 0x000fe40001000000 */
[----:B------:R-:W-:Y:S02]  /*15f0*/  ISETP.NE.AND P1, PT, R16, RZ, P1 ;  /* 0x000000ff1000720c */ /* 0x000fe40000f25270 */
[----:B------:R-:W-:Y:S02]  /*1600*/  SHF.R.U32.HI R14, RZ, R14, R13 ;  /* 0x0000000eff0e7219 */ /* 0x000fe4000001160d */
[----:B------:R-:W-:-:S02]  /*1610*/  PLOP3.LUT P0, PT, P0, P1, PT, 0xf8, 0x8f ;  /* 0x00000000008f781c */ /* 0x000fc40000703f70 */
[----:B------:R-:W-:Y:S02]  /*1620*/  SHF.R.U32.HI R16, RZ, 0x1, R14 ;  /* 0x00000001ff107819 */ /* 0x000fe4000001160e */
[----:B------:R-:W-:-:S04]  /*1630*/  SEL R3, RZ, 0x1, !P0 ;  /* 0x00000001ff037807 */ /* 0x000fc80004000000 */
[----:B------:R-:W-:-:S04]  /*1640*/  LOP3.LUT R3, R3, 0x1, R16, 0xf8, !PT ;  /* 0x0000000103037812 */ /* 0x000fc800078ef810 */
[----:B------:R-:W-:-:S05]  /*1650*/  LOP3.LUT R3, R3, R14, RZ, 0xc0, !PT ;  /* 0x0000000e03037212 */ /* 0x000fca00078ec0ff */
[----:B------:R-:W-:-:S05]  /*1660*/  IMAD.IADD R3, R16, 0x1, R3 ;  /* 0x0000000110037824 */ /* 0x000fca00078e0203 */
[----:B------:R-:W-:Y:S01]  /*1670*/  LOP3.LUT R0, R3, R0, RZ, 0xfc, !PT ;  /* 0x0000000003007212 */ /* 0x000fe200078efcff */
[----:B------:R-:W-:Y:S06]  /*1680*/  BRA `(.L_x_36) ;  /* 0x0000000000107947 */ /* 0x000fec0003800000 */
.L_x_35:
[----:B------:R-:W-:-:S04]  /*1690*/  LOP3.LUT R0, R0, 0x80000000, RZ, 0xc0, !PT ;  /* 0x8000000000007812 */ /* 0x000fc800078ec0ff */
[----:B------:R-:W-:Y:S01]  /*16a0*/  LOP3.LUT R0, R0, 0x7f800000, RZ, 0xfc, !PT ;  /* 0x7f80000000007812 */ /* 0x000fe200078efcff */
[----:B------:R-:W-:Y:S06]  /*16b0*/  BRA `(.L_x_36) ;  /* 0x0000000000047947 */ /* 0x000fec0003800000 */
.L_x_34:
[----:B------:R-:W-:-:S07]  /*16c0*/  LEA R0, R16, R0, 0x17 ;  /* 0x0000000010007211 */ /* 0x000fce00078eb8ff */
.L_x_36:
[----:B------:R-:W-:Y:S05]  /*16d0*/  BSYNC.RECONVERGENT B2 ;  /* 0x0000000000027941 */ /* 0x000fea0003800200 */
.L_x_33:
[----:B------:R-:W-:Y:S05]  /*16e0*/  BRA `(.L_x_37) ;  /* 0x0000000000207947 */ /* 0x000fea0003800000 */
.L_x_32:
[----:B------:R-:W-:-:S04]  /*16f0*/  LOP3.LUT R0, R3, 0x80000000, R15, 0x48, !PT ;  /* 0x8000000003007812 */ /* 0x000fc800078e480f */
[----:B------:R-:W-:Y:S01]  /*1700*/  LOP3.LUT R0, R0, 0x7f800000, RZ, 0xfc, !PT ;  /* 0x7f80000000007812 */ /* 0x000fe200078efcff */
[----:B------:R-:W-:Y:S06]  /*1710*/  BRA `(.L_x_37) ;  /* 0x0000000000147947 */ /* 0x000fec0003800000 */
.L_x_31:
[----:B------:R-:W-:Y:S01]  /*1720*/  LOP3.LUT R0, R3, 0x80000000, R15, 0x48, !PT ;  /* 0x8000000003007812 */ /* 0x000fe200078e480f */
[----:B------:R-:W-:Y:S06]  /*1730*/  BRA `(.L_x_37) ;  /* 0x00000000000c7947 */ /* 0x000fec0003800000 */
.L_x_30:
[----:B------:R-:W0:Y:S01]  /*1740*/  MUFU.RSQ R0, -QNAN ;  /* 0xffc0000000007908 */ /* 0x000e220000001400 */
[----:B------:R-:W-:Y:S05]  /*1750*/  BRA `(.L_x_37) ;  /* 0x0000000000047947 */ /* 0x000fea0003800000 */
.L_x_29:
[----:B------:R-:W-:-:S07]  /*1760*/  FADD.FTZ R0, R0, R3 ;  /* 0x0000000300007221 */ /* 0x000fce0000010000 */
.L_x_37:
[----:B------:R-:W-:Y:S05]  /*1770*/  BSYNC.RECONVERGENT B1 ;  /* 0x0000000000017941 */ /* 0x000fea0003800200 */
.L_x_27:
[----:B------:R-:W-:Y:S02]  /*1780*/  IMAD.MOV.U32 R13, RZ, RZ, 0x0 ;  /* 0x00000000ff0d7424 */ /* 0x000fe400078e00ff */
[----:B0-----:R-:W-:Y:S02]  /*1790*/  IMAD.MOV.U32 R3, RZ, RZ, R0 ;  /* 0x000000ffff037224 */ /* 0x001fe400078e0000 */
[----:B------:R-:W-:Y:S05]  /*17a0*/  RET.REL.NODEC R12 `(_Z9reduce_piPf) ;  /* 0xffffffe80c147950 */ /* 0x000fea0003c3ffff */
.L_x_38:
[----:B------:R-:W-:-:S00]  /*17b0*/  BRA `(.L_x_38) ;  /* 0xfffffffc00fc7947 */ /* 0x000fc0000383ffff */
[----:B------:R-:W-:-:S00]  /*17c0*/  NOP ;  /* 0x0000000000007918 */ /* 0x000fc00000000000 */
        /* <DEDUP_REMOVED lines=11> */
.L_x_40:


//--------------------- .nv.shared._Z9reduce_piPf --------------------------
	.section	.nv.shared._Z9reduce_piPf,"aw",@nobits
	.sectionflags	@""
	.align	16
	.zero		1024


//--------------------- .nv.shared.reserved.0     --------------------------
	.section	.nv.shared.reserved.0,"aw",@nobits
	.weak		__nv_reservedSMEM_offset_0_alias
	.size		__nv_reservedSMEM_offset_0_alias, 0, 64
	.other		__nv_reservedSMEM_offset_0_alias,@"STO_CUDA_RESERVED_SHARED STV_DEFAULT"
__nv_reservedSMEM_offset_0_alias:
	.zero		0
	.zero		64


//--------------------- .nv.constant0._Z9reduce_piPf --------------------------
	.section	.nv.constant0._Z9reduce_piPf,"a",@progbits
	.sectionflags	@""
	.align	4
.nv.constant0._Z9reduce_piPf:
	.zero		904


//--------------------- SYMBOLS --------------------------

	.type		.nv.reservedSmem.offset0,@object
	.size		.nv.reservedSmem.offset0,0x4
	.type		.nv.reservedSmem.cap,@object
	.size		.nv.reservedSmem.cap,0x4
